	.headerflags	@"EF_CUDA_TEXMODE_UNIFIED EF_CUDA_64BIT_ADDRESS EF_CUDA_ACCELERATORS EF_CUDA_SM90 EF_CUDA_VIRTUAL_SM(EF_CUDA_SM90)"
	.elftype	@"ET_EXEC"


//--------------------- .nv.info                  --------------------------
	.section	.nv.info,"",@"SHT_CUDA_INFO"
	.align	4


	//----- nvinfo : EIATTR_REGCOUNT
	.align		4
        /*0000*/ 	.byte	0x04, 0x2f
        /*0002*/ 	.short	(.L_1 - .L_0)
	.align		4
.L_0:
        /*0004*/ 	.word	index@(triton_per_fused_div_mse_loss_18)
        /*0008*/ 	.word	0x0000000c


	//----- nvinfo : EIATTR_MIN_STACK_SIZE
	.align		4
.L_1:
        /*000c*/ 	.byte	0x04, 0x12
        /*000e*/ 	.short	(.L_3 - .L_2)
	.align		4
.L_2:
        /*0010*/ 	.word	index@(triton_per_fused_div_mse_loss_18)
        /*0014*/ 	.word	0x00000000


	//----- nvinfo : EIATTR_FRAME_SIZE
	.align		4
.L_3:
        /*0018*/ 	.byte	0x04, 0x11
        /*001a*/ 	.short	(.L_5 - .L_4)
	.align		4
.L_4:
        /*001c*/ 	.word	index@(triton_per_fused_div_mse_loss_18)
        /*0020*/ 	.word	0x00000000


	//----- nvinfo : EIATTR_MIN_STACK_SIZE
	.align		4
.L_5:
        /*0024*/ 	.byte	0x04, 0x12
        /*0026*/ 	.short	(.L_7 - .L_6)
	.align		4
.L_6:
        /*0028*/ 	.word	index@(triton_per_fused_div_mse_loss_18)
        /*002c*/ 	.word	0x00000000
.L_7:


//--------------------- .nv.info.triton_per_fused_div_mse_loss_18 --------------------------
	.section	.nv.info.triton_per_fused_div_mse_loss_18,"",@"SHT_CUDA_INFO"
	.sectionflags	@""
	.align	4


	//----- nvinfo : EIATTR_CUDA_API_VERSION
	.align		4
        /*0000*/ 	.byte	0x04, 0x37
        /*0002*/ 	.short	(.L_9 - .L_8)
.L_8:
        /*0004*/ 	.word	0x0000007c


	//----- nvinfo : EIATTR_KPARAM_INFO
	.align		4
.L_9:
        /*0008*/ 	.byte	0x04, 0x17
        /*000a*/ 	.short	(.L_11 - .L_10)
.L_10:
        /*000c*/ 	.word	0x00000000
        /*0010*/ 	.short	0x0002
        /*0012*/ 	.short	0x0010
        /*0014*/ 	.byte	0x00, 0xf0, 0x11, 0x00


	//----- nvinfo : EIATTR_KPARAM_INFO
	.align		4
.L_11:
        /*0018*/ 	.byte	0x04, 0x17
        /*001a*/ 	.short	(.L_13 - .L_12)
.L_12:
        /*001c*/ 	.word	0x00000000
        /*0020*/ 	.short	0x0001
        /*0022*/ 	.short	0x0008
        /*0024*/ 	.byte	0x00, 0xf4, 0x21, 0x00


	//----- nvinfo : EIATTR_KPARAM_INFO
	.align		4
.L_13:
        /*0028*/ 	.byte	0x04, 0x17
        /*002a*/ 	.short	(.L_15 - .L_14)
.L_14:
        /*002c*/ 	.word	0x00000000
        /*0030*/ 	.short	0x0000
        /*0032*/ 	.short	0x0000
        /*0034*/ 	.byte	0x00, 0xf4, 0x21, 0x00


	//----- nvinfo : EIATTR_SPARSE_MMA_MASK
	.align		4
.L_15:
        /*0038*/ 	.byte	0x03, 0x50
        /*003a*/ 	.short	0x0000


	//----- nvinfo : EIATTR_MAXREG_COUNT
	.align		4
        /*003c*/ 	.byte	0x03, 0x1b
        /*003e*/ 	.short	0x00ff


	//----- nvinfo : EIATTR_COOP_GROUP_MASK_REGIDS
	.align		4
        /*0040*/ 	.byte	0x04, 0x29
        /*0042*/ 	.short	(.L_17 - .L_16)


	//   ....[0]....
.L_16:
        /*0044*/ 	.word	0xffffffff


	//   ....[1]....
        /*0048*/ 	.word	0xffffffff


	//   ....[2]....
        /*004c*/ 	.word	0xffffffff


	//   ....[3]....
        /*0050*/ 	.word	0xffffffff


	//   ....[4]....
        /*0054*/ 	.word	0xffffffff


	//   ....[5]....
        /*0058*/ 	.word	0xffffffff


	//----- nvinfo : EIATTR_COOP_GROUP_INSTR_OFFSETS
	.align		4
.L_17:
        /*005c*/ 	.byte	0x04, 0x28
        /*005e*/ 	.short	(.L_19 - .L_18)


	//   ....[0]....
.L_18:
        /*0060*/ 	.word	0x000000f0


	//   ....[1]....
        /*0064*/ 	.word	0x00000120


	//   ....[2]....
        /*0068*/ 	.word	0x00000150


	//   ....[3]....
        /*006c*/ 	.word	0x00000180


	//   ....[4]....
        /*0070*/ 	.word	0x000001a0


	//   ....[5]....
        /*0074*/ 	.word	0x00000220


	//----- nvinfo : EIATTR_EXIT_INSTR_OFFSETS
	.align		4
.L_19:
        /*0078*/ 	.byte	0x04, 0x1c
        /*007a*/ 	.short	(.L_21 - .L_20)


	//   ....[0]....
.L_20:
        /*007c*/ 	.word	0x00000260


	//   ....[1]....
        /*0080*/ 	.word	0x000002a0


	//----- nvinfo : EIATTR_REQNTID
	.align		4
.L_21:
        /*0084*/ 	.byte	0x04, 0x10
        /*0086*/ 	.short	(.L_23 - .L_22)
.L_22:
        /*0088*/ 	.word	0x00000040
        /*008c*/ 	.word	0x00000001
        /*0090*/ 	.word	0x00000001


	//----- nvinfo : EIATTR_CBANK_PARAM_SIZE
	.align		4
.L_23:
        /*0094*/ 	.byte	0x03, 0x19
        /*0096*/ 	.short	0x0014


	//----- nvinfo : EIATTR_PARAM_CBANK
	.align		4
        /*0098*/ 	.byte	0x04, 0x0a
        /*009a*/ 	.short	(.L_25 - .L_24)
	.align		4
.L_24:
        /*009c*/ 	.word	index@(.nv.constant0.triton_per_fused_div_mse_loss_18)
        /*00a0*/ 	.short	0x0210
        /*00a2*/ 	.short	0x0014


	//----- nvinfo : EIATTR_SW_WAR
	.align		4
.L_25:
        /*00a4*/ 	.byte	0x04, 0x36
        /*00a6*/ 	.short	(.L_27 - .L_26)
.L_26:
        /*00a8*/ 	.word	0x00000008
.L_27:


//--------------------- .nv.callgraph             --------------------------
	.section	.nv.callgraph,"",@"SHT_CUDA_CALLGRAPH"
	.align	4
	.sectionentsize	8
	.align		4
        /*0000*/ 	.word	0x00000000
	.align		4
        /*0004*/ 	.word	0xffffffff
	.align		4
        /*0008*/ 	.word	0x00000000
	.align		4
        /*000c*/ 	.word	0xfffffffe
	.align		4
        /*0010*/ 	.word	0x00000000
	.align		4
        /*0014*/ 	.word	0xfffffffd
	.align		4
        /*0018*/ 	.word	0x00000000
	.align		4
        /*001c*/ 	.word	0xfffffffc


//--------------------- .text.triton_per_fused_div_mse_loss_18 --------------------------
	.section	.text.triton_per_fused_div_mse_loss_18,"ax",@progbits
	.sectionflags	@"SHF_BARRIERS=1"
	.align	128
        .global         triton_per_fused_div_mse_loss_18
        .type           triton_per_fused_div_mse_loss_18,@function
        .size           triton_per_fused_div_mse_loss_18,(.L_x_1 - triton_per_fused_div_mse_loss_18)
        .other          triton_per_fused_div_mse_loss_18,@"STO_CUDA_ENTRY STV_DEFAULT"
triton_per_fused_div_mse_loss_18:
.text.triton_per_fused_div_mse_loss_18:
[----:B------:R-:W0:Y:S02]  /*0000*/  LDC R1, c[0x0][0x28] ;  /* 0x00000a00ff017b82 */ /* 0x000e240000000800 */
[----:B------:R-:W1:Y:S01]  /*0010*/  S2R R9, SR_TID.X ;  /* 0x0000000000097919 */ /* 0x000e620000002100 */
[----:B------:R-:W2:Y:S01]  /*0020*/  LDC.64 R2, c[0x0][0x210] ;  /* 0x00008400ff027b82 */ /* 0x000ea20000000a00 */
[----:B------:R-:W-:Y:S01]  /*0030*/  ULDC.64 UR6, c[0x0][0x208] ;  /* 0x0000820000067ab9 */ /* 0x000fe20000000a00 */
[----:B-1----:R-:W-:-:S05]  /*0040*/  IMAD.SHL.U32 R0, R9, 0x2, RZ ;  /* 0x0000000209007824 */ /* 0x002fca00078e00ff */
[----:B------:R-:W-:-:S05]  /*0050*/  LOP3.LUT R5, R0, 0x7e, RZ, 0xc0, !PT ;  /* 0x0000007e00057812 */ /* 0x000fca00078ec0ff */
[----:B--2---:R-:W-:-:S06]  /*0060*/  IMAD.WIDE.U32 R2, R5, 0x4, R2 ;  /* 0x0000000405027825 */ /* 0x004fcc00078e0002 */
[----:B------:R-:W2:Y:S01]  /*0070*/  LDG.E.64 R2, desc[UR6][R2.64] ;  /* 0x0000000602027981 */ /* 0x000ea2000c1e1b00 */
[----:B------:R-:W1:Y:S01]  /*0080*/  S2UR UR5, SR_CgaCtaId ;  /* 0x00000000000579c3 */ /* 0x000e620000008800 */
[C---:B------:R-:W-:Y:S01]  /*0090*/  LOP3.LUT P0, RZ, R9.reuse, 0x1f, RZ, 0xc0, !PT ;  /* 0x0000001f09ff7812 */ /* 0x040fe2000780c0ff */
[----:B------:R-:W-:Y:S01]  /*00a0*/  UMOV UR4, 0x400 ;  /* 0x0000040000047882 */ /* 0x000fe20000000000 */
[----:B------:R-:W-:Y:S01]  /*00b0*/  ISETP.GE.AND P1, PT, R9, 0x2, PT ;  /* 0x000000020900780c */ /* 0x000fe20003f26270 */
[----:B-1----:R-:W-:Y:S01]  /*00c0*/  UPRMT UR4, UR5, 0x654, UR4 ;  /* 0x0000065405047896 */ /* 0x002fe20008000004 */
[----:B--2---:R-:W-:-:S05]  /*00d0*/  FADD R0, R2, R3 ;  /* 0x0000000302007221 */ /* 0x004fca0000000000 */
[----:B------:R-:W-:Y:S01]  /*00e0*/  LEA R2, R9, UR4, 0x2 ;  /* 0x0000000409027c11 */ /* 0x000fe2000f8e10ff */
[----:B------:R-:W1:Y:S02]  /*00f0*/  SHFL.BFLY PT, R5, R0, 0x10, 0x1f ;  /* 0x0e001f0000057f89 */ /* 0x000e6400000e0000 */
[----:B-1----:R-:W-:Y:S01]  /*0100*/  FADD R5, R0, R5 ;  /* 0x0000000500057221 */ /* 0x002fe20000000000 */
[----:B------:R-:W-:-:S04]  /*0110*/  SHF.R.U32.HI R0, RZ, 0x3, R9 ;  /* 0x00000003ff007819 */ /* 0x000fc80000011609 */
[----:B------:R-:W1:Y:S01]  /*0120*/  SHFL.BFLY PT, R4, R5, 0x8, 0x1f ;  /* 0x0d001f0005047f89 */ /* 0x000e6200000e0000 */
[----:B------:R-:W-:Y:S01]  /*0130*/  LOP3.LUT R0, R0, 0x4, RZ, 0xc0, !PT ;  /* 0x0000000400007812 */ /* 0x000fe200078ec0ff */
[----:B-1----:R-:W-:-:S05]  /*0140*/  FADD R4, R5, R4 ;  /* 0x0000000405047221 */ /* 0x002fca0000000000 */
[----:B------:R-:W1:Y:S02]  /*0150*/  SHFL.BFLY PT, R7, R4, 0x4, 0x1f ;  /* 0x0c801f0004077f89 */ /* 0x000e6400000e0000 */
[----:B-1----:R-:W-:Y:S01]  /*0160*/  FADD R7, R4, R7 ;  /* 0x0000000704077221 */ /* 0x002fe20000000000 */
[----:B------:R-:W-:-:S04]  /*0170*/  LOP3.LUT R4, R9, 0x1, RZ, 0xc0, !PT ;  /* 0x0000000109047812 */ /* 0x000fc800078ec0ff */
[----:B------:R-:W1:Y:S02]  /*0180*/  SHFL.BFLY PT, R6, R7, 0x2, 0x1f ;  /* 0x0c401f0007067f89 */ /* 0x000e6400000e0000 */
[----:B-1----:R-:W-:-:S05]  /*0190*/  FADD R6, R7, R6 ;  /* 0x0000000607067221 */ /* 0x002fca0000000000 */
[----:B------:R-:W1:Y:S02]  /*01a0*/  SHFL.BFLY PT, R3, R6, 0x1, 0x1f ;  /* 0x0c201f0006037f89 */ /* 0x000e6400000e0000 */
[----:B-1----:R-:W-:-:S05]  /*01b0*/  FADD R3, R6, R3 ;  /* 0x0000000306037221 */ /* 0x002fca0000000000 */
[----:B------:R-:W-:Y:S01]  /*01c0*/  @!P0 STS [R0+UR4], R3 ;  /* 0x0000000300008988 */ /* 0x000fe20008000804 */
[----:B------:R-:W-:Y:S01]  /*01d0*/  BAR.SYNC.DEFER_BLOCKING 0x0 ;  /* 0x0000000000007b1d */ /* 0x000fe20000010000 */
[----:B------:R-:W-:-:S04]  /*01e0*/  ISETP.NE.U32.AND P0, PT, R4, 0x1, PT ;  /* 0x000000010400780c */ /* 0x000fc80003f05070 */
[C---:B------:R-:W-:Y:S01]  /*01f0*/  ISETP.LT.AND P0, PT, R9.reuse, 0x2, P0 ;  /* 0x000000020900780c */ /* 0x040fe20000701270 */
[----:B------:R-:W1:Y:S01]  /*0200*/  @!P1 LDS R8, [R2] ;  /* 0x0000000002089984 */ /* 0x000e620000000800 */
[----:B------:R-:W-:-:S03]  /*0210*/  LOP3.LUT P1, RZ, R9, 0x3f, RZ, 0xc0, !PT ;  /* 0x0000003f09ff7812 */ /* 0x000fc6000782c0ff */
[----:B-1----:R-:W1:Y:S02]  /*0220*/  SHFL.BFLY PT, R5, R8, 0x1, 0x1f ;  /* 0x0c201f0008057f89 */ /* 0x002e6400000e0000 */
[----:B-1----:R-:W-:-:S06]  /*0230*/  FADD R5, R8, R5 ;  /* 0x0000000508057221 */ /* 0x002fcc0000000000 */
[----:B------:R1:W-:Y:S01]  /*0240*/  @P0 STS [R2], R5 ;  /* 0x0000000502000388 */ /* 0x0003e20000000800 */
[----:B------:R-:W-:Y:S06]  /*0250*/  BAR.SYNC.DEFER_BLOCKING 0x0 ;  /* 0x0000000000007b1d */ /* 0x000fec0000010000 */
[----:B-1----:R-:W-:Y:S05]  /*0260*/  @P1 EXIT ;  /* 0x000000000000194d */ /* 0x002fea0003800000 */
[----:B------:R-:W0:Y:S01]  /*0270*/  LDS R5, [UR4] ;  /* 0x00000004ff057984 */ /* 0x000e220008000800 */
[----:B------:R-:W0:Y:S03]  /*0280*/  LDC.64 R2, c[0x0][0x218] ;  /* 0x00008600ff027b82 */ /* 0x000e260000000a00 */
[----:B0-----:R-:W-:Y:S01]  /*0290*/  STG.E desc[UR6][R2.64], R5 ;  /* 0x0000000502007986 */ /* 0x001fe2000c101906 */
[----:B------:R-:W-:Y:S05]  /*02a0*/  EXIT ;  /* 0x000000000000794d */ /* 0x000fea0003800000 */
.L_x_0:
[----:B------:R-:W-:-:S00]  /*02b0*/  BRA `(.L_x_0) ;  /* 0xfffffffc00fc7947 */ /* 0x000fc0000383ffff */
[----:B------:R-:W-:-:S00]  /*02c0*/  NOP ;  /* 0x0000000000007918 */ /* 0x000fc00000000000 */
        /* <DEDUP_REMOVED lines=11> */
.L_x_1:


//--------------------- .nv.shared.triton_per_fused_div_mse_loss_18 --------------------------
	.section	.nv.shared.triton_per_fused_div_mse_loss_18,"aw",@nobits
	.sectionflags	@""
	.align	16
	.zero		1024


//--------------------- .nv.constant0.triton_per_fused_div_mse_loss_18 --------------------------
	.section	.nv.constant0.triton_per_fused_div_mse_loss_18,"a",@progbits
	.sectionflags	@""
	.align	4
.nv.constant0.triton_per_fused_div_mse_loss_18:
	.zero		548
